//
// Generated by NVIDIA NVVM Compiler
//
// Compiler Build ID: CL-36424714
// Cuda compilation tools, release 13.0, V13.0.88
// Based on NVVM 20.0.0
//

.version 9.0
.target sm_100
.address_size 64

	// .globl	_Z6jacobiPKfS0_PfS1_i

.visible .entry _Z6jacobiPKfS0_PfS1_i(
	.param .u64 .ptr .align 1 _Z6jacobiPKfS0_PfS1_i_param_0,
	.param .u64 .ptr .align 1 _Z6jacobiPKfS0_PfS1_i_param_1,
	.param .u64 .ptr .align 1 _Z6jacobiPKfS0_PfS1_i_param_2,
	.param .u64 .ptr .align 1 _Z6jacobiPKfS0_PfS1_i_param_3,
	.param .u32 _Z6jacobiPKfS0_PfS1_i_param_4
)
{
	.reg .pred 	%p<25>;
	.reg .b32 	%r<46>;
	.reg .b32 	%f<100>;
	.reg .b64 	%rd<48>;

	ld.param.u64 	%rd14, [_Z6jacobiPKfS0_PfS1_i_param_0];
	ld.param.u64 	%rd12, [_Z6jacobiPKfS0_PfS1_i_param_1];
	ld.param.u64 	%rd15, [_Z6jacobiPKfS0_PfS1_i_param_2];
	ld.param.u64 	%rd13, [_Z6jacobiPKfS0_PfS1_i_param_3];
	ld.param.u32 	%r18, [_Z6jacobiPKfS0_PfS1_i_param_4];
	cvta.to.global.u64 	%rd1, %rd15;
	cvta.to.global.u64 	%rd2, %rd14;
	mov.u32 	%r19, %ctaid.x;
	mov.u32 	%r20, %ntid.x;
	mov.u32 	%r21, %tid.x;
	mad.lo.s32 	%r1, %r19, %r20, %r21;
	setp.lt.s32 	%p1, %r18, 1;
	mov.f32 	%f79, 0f00000000;
	@%p1 bra 	$L__BB0_41;
	mul.lo.s32 	%r2, %r18, %r1;
	and.b32  	%r3, %r18, 7;
	setp.lt.u32 	%p2, %r18, 8;
	mov.f32 	%f79, 0f00000000;
	mov.b32 	%r44, 0;
	@%p2 bra 	$L__BB0_20;
	and.b32  	%r44, %r18, 2147483640;
	add.s64 	%rd47, %rd1, 16;
	neg.s32 	%r40, %r1;
	mul.wide.s32 	%rd16, %r2, 4;
	add.s64 	%rd17, %rd16, %rd2;
	add.s64 	%rd46, %rd17, 16;
	mov.f32 	%f79, 0f00000000;
	mov.b32 	%r42, 0;
	mov.u32 	%r41, %r2;
$L__BB0_3:
	.pragma "nounroll";
	setp.eq.s32 	%p3, %r40, 0;
	@%p3 bra 	$L__BB0_5;
	mul.wide.s32 	%rd18, %r41, 4;
	add.s64 	%rd19, %rd2, %rd18;
	ld.global.f32 	%f42, [%rd19];
	ld.global.f32 	%f43, [%rd47+-16];
	fma.rn.f32 	%f79, %f42, %f43, %f79;
$L__BB0_5:
	add.s32 	%r24, %r42, 1;
	setp.eq.s32 	%p4, %r24, %r1;
	@%p4 bra 	$L__BB0_7;
	ld.global.f32 	%f44, [%rd46+-12];
	ld.global.f32 	%f45, [%rd47+-12];
	fma.rn.f32 	%f79, %f44, %f45, %f79;
$L__BB0_7:
	add.s32 	%r25, %r42, 2;
	setp.eq.s32 	%p5, %r25, %r1;
	@%p5 bra 	$L__BB0_9;
	ld.global.f32 	%f46, [%rd46+-8];
	ld.global.f32 	%f47, [%rd47+-8];
	fma.rn.f32 	%f79, %f46, %f47, %f79;
$L__BB0_9:
	add.s32 	%r26, %r42, 3;
	setp.eq.s32 	%p6, %r26, %r1;
	@%p6 bra 	$L__BB0_11;
	ld.global.f32 	%f48, [%rd46+-4];
	ld.global.f32 	%f49, [%rd47+-4];
	fma.rn.f32 	%f79, %f48, %f49, %f79;
$L__BB0_11:
	add.s32 	%r27, %r42, 4;
	setp.eq.s32 	%p7, %r27, %r1;
	@%p7 bra 	$L__BB0_13;
	ld.global.f32 	%f50, [%rd46];
	ld.global.f32 	%f51, [%rd47];
	fma.rn.f32 	%f79, %f50, %f51, %f79;
$L__BB0_13:
	add.s32 	%r28, %r42, 5;
	setp.eq.s32 	%p8, %r28, %r1;
	@%p8 bra 	$L__BB0_15;
	ld.global.f32 	%f52, [%rd46+4];
	ld.global.f32 	%f53, [%rd47+4];
	fma.rn.f32 	%f79, %f52, %f53, %f79;
$L__BB0_15:
	add.s32 	%r29, %r42, 6;
	setp.eq.s32 	%p9, %r29, %r1;
	@%p9 bra 	$L__BB0_17;
	ld.global.f32 	%f54, [%rd46+8];
	ld.global.f32 	%f55, [%rd47+8];
	fma.rn.f32 	%f79, %f54, %f55, %f79;
$L__BB0_17:
	add.s32 	%r30, %r42, 7;
	setp.eq.s32 	%p10, %r30, %r1;
	@%p10 bra 	$L__BB0_19;
	ld.global.f32 	%f56, [%rd46+12];
	ld.global.f32 	%f57, [%rd47+12];
	fma.rn.f32 	%f79, %f56, %f57, %f79;
$L__BB0_19:
	add.s32 	%r42, %r42, 8;
	add.s32 	%r41, %r41, 8;
	add.s64 	%rd47, %rd47, 32;
	add.s32 	%r40, %r40, 8;
	add.s64 	%rd46, %rd46, 32;
	setp.ne.s32 	%p11, %r42, %r44;
	@%p11 bra 	$L__BB0_3;
$L__BB0_20:
	setp.eq.s32 	%p12, %r3, 0;
	@%p12 bra 	$L__BB0_41;
	and.b32  	%r13, %r18, 3;
	setp.lt.u32 	%p13, %r3, 4;
	@%p13 bra 	$L__BB0_31;
	setp.eq.s32 	%p14, %r44, %r1;
	mul.wide.u32 	%rd20, %r44, 4;
	add.s64 	%rd9, %rd1, %rd20;
	@%p14 bra 	$L__BB0_24;
	add.s32 	%r31, %r44, %r2;
	mul.wide.s32 	%rd21, %r31, 4;
	add.s64 	%rd22, %rd2, %rd21;
	ld.global.f32 	%f59, [%rd22];
	ld.global.f32 	%f60, [%rd9];
	fma.rn.f32 	%f79, %f59, %f60, %f79;
$L__BB0_24:
	add.s32 	%r32, %r44, 1;
	setp.eq.s32 	%p15, %r32, %r1;
	cvt.s64.s32 	%rd23, %r2;
	cvt.u64.u32 	%rd24, %r44;
	add.s64 	%rd25, %rd24, %rd23;
	shl.b64 	%rd26, %rd25, 2;
	add.s64 	%rd10, %rd2, %rd26;
	@%p15 bra 	$L__BB0_26;
	ld.global.f32 	%f61, [%rd10+4];
	ld.global.f32 	%f62, [%rd9+4];
	fma.rn.f32 	%f79, %f61, %f62, %f79;
$L__BB0_26:
	add.s32 	%r33, %r44, 2;
	setp.eq.s32 	%p16, %r33, %r1;
	@%p16 bra 	$L__BB0_28;
	ld.global.f32 	%f63, [%rd10+8];
	ld.global.f32 	%f64, [%rd9+8];
	fma.rn.f32 	%f79, %f63, %f64, %f79;
$L__BB0_28:
	add.s32 	%r34, %r44, 3;
	setp.eq.s32 	%p17, %r34, %r1;
	@%p17 bra 	$L__BB0_30;
	ld.global.f32 	%f65, [%rd10+12];
	ld.global.f32 	%f66, [%rd9+12];
	fma.rn.f32 	%f79, %f65, %f66, %f79;
$L__BB0_30:
	add.s32 	%r44, %r44, 4;
$L__BB0_31:
	setp.eq.s32 	%p18, %r13, 0;
	@%p18 bra 	$L__BB0_41;
	setp.eq.s32 	%p19, %r13, 1;
	@%p19 bra 	$L__BB0_38;
	setp.eq.s32 	%p20, %r44, %r1;
	mul.wide.u32 	%rd27, %r44, 4;
	add.s64 	%rd11, %rd1, %rd27;
	@%p20 bra 	$L__BB0_35;
	add.s32 	%r35, %r44, %r2;
	mul.wide.s32 	%rd28, %r35, 4;
	add.s64 	%rd29, %rd2, %rd28;
	ld.global.f32 	%f68, [%rd29];
	ld.global.f32 	%f69, [%rd11];
	fma.rn.f32 	%f79, %f68, %f69, %f79;
$L__BB0_35:
	add.s32 	%r36, %r44, 1;
	setp.eq.s32 	%p21, %r36, %r1;
	@%p21 bra 	$L__BB0_37;
	cvt.s64.s32 	%rd30, %r2;
	cvt.s64.s32 	%rd31, %r44;
	add.s64 	%rd32, %rd31, %rd30;
	shl.b64 	%rd33, %rd32, 2;
	add.s64 	%rd34, %rd2, %rd33;
	ld.global.f32 	%f70, [%rd34+4];
	ld.global.f32 	%f71, [%rd11+4];
	fma.rn.f32 	%f79, %f70, %f71, %f79;
$L__BB0_37:
	add.s32 	%r44, %r44, 2;
$L__BB0_38:
	and.b32  	%r37, %r18, 1;
	setp.eq.b32 	%p22, %r37, 1;
	not.pred 	%p23, %p22;
	@%p23 bra 	$L__BB0_41;
	setp.eq.s32 	%p24, %r44, %r1;
	@%p24 bra 	$L__BB0_41;
	add.s32 	%r38, %r44, %r2;
	mul.wide.s32 	%rd35, %r38, 4;
	add.s64 	%rd36, %rd2, %rd35;
	ld.global.f32 	%f72, [%rd36];
	mul.wide.u32 	%rd37, %r44, 4;
	add.s64 	%rd38, %rd1, %rd37;
	ld.global.f32 	%f73, [%rd38];
	fma.rn.f32 	%f79, %f72, %f73, %f79;
$L__BB0_41:
	cvta.to.global.u64 	%rd39, %rd12;
	cvta.to.global.u64 	%rd40, %rd13;
	mul.wide.s32 	%rd41, %r1, 4;
	add.s64 	%rd42, %rd39, %rd41;
	ld.global.f32 	%f74, [%rd42];
	sub.f32 	%f75, %f74, %f79;
	mad.lo.s32 	%r39, %r18, %r1, %r1;
	mul.wide.s32 	%rd43, %r39, 4;
	add.s64 	%rd44, %rd2, %rd43;
	ld.global.f32 	%f76, [%rd44];
	div.rn.f32 	%f77, %f75, %f76;
	add.s64 	%rd45, %rd40, %rd41;
	st.global.f32 	[%rd45], %f77;
	ret;

}


// ===== COMPILED SASS (sm_100) =====

	.target	sm_100

	.elftype	@"ET_EXEC"


//--------------------- .note.nv.tkinfo           --------------------------
	.section	.note.nv.tkinfo,"",@"SHT_NOTE"
	.sectionflags	@"SHF_NOTE_NV_TKINFO"
	.tkinfo
        /*0018*/ 	.word	0x00000002
        /*0030*/ 	.string	""
        /*0030*/ 	.string	"ptxas"
        /*0030*/ 	.string	"Cuda compilation tools, release 13.0, V13.0.88"
        /*0030*/ 	.string	"Build cuda_13.0.r13.0/compiler.36424714_0"
        /*0030*/ 	.string	"-arch sm_100 -m 64 "



//--------------------- .note.nv.cuinfo           --------------------------
	.section	.note.nv.cuinfo,"",@"SHT_NOTE"
	.sectionflags	@"SHF_NOTE_NV_CUINFO"
        /*0018*/ 	.short	0x0002
        /*001a*/ 	.short	0x0064
        /*001c*/ 	.short	0x0082
	.zero		2


//--------------------- .nv.info                  --------------------------
	.section	.nv.info,"",@"SHT_CUDA_INFO"
	.align	4


	//----- nvinfo : EIATTR_REGCOUNT
	.align		4
        /*0000*/ 	.byte	0x04, 0x2f
        /*0002*/ 	.short	(.L_1 - .L_0)
	.align		4
.L_0:
        /*0004*/ 	.word	index@(_Z6jacobiPKfS0_PfS1_i)
        /*0008*/ 	.word	0x0000001b


	//----- nvinfo : EIATTR_FRAME_SIZE
	.align		4
.L_1:
        /*000c*/ 	.byte	0x04, 0x11
        /*000e*/ 	.short	(.L_3 - .L_2)
	.align		4
.L_2:
        /*0010*/ 	.word	index@($__internal_0_$__cuda_sm3x_div_rn_noftz_f32_slowpath)
        /*0014*/ 	.word	0x00000000


	//----- nvinfo : EIATTR_FRAME_SIZE
	.align		4
.L_3:
        /*0018*/ 	.byte	0x04, 0x11
        /*001a*/ 	.short	(.L_5 - .L_4)
	.align		4
.L_4:
        /*001c*/ 	.word	index@(_Z6jacobiPKfS0_PfS1_i)
        /*0020*/ 	.word	0x00000000


	//----- nvinfo : EIATTR_MIN_STACK_SIZE
	.align		4
.L_5:
        /*0024*/ 	.byte	0x04, 0x12
        /*0026*/ 	.short	(.L_7 - .L_6)
	.align		4
.L_6:
        /*0028*/ 	.word	index@(_Z6jacobiPKfS0_PfS1_i)
        /*002c*/ 	.word	0x00000000
.L_7:


//--------------------- .nv.compat                --------------------------
	.section	.nv.compat,"",@"SHT_CUDA_COMPAT_INFO"
	.align	4
        /*0000*/ 	.byte	0x02, 0x09, 0x00, 0x00, 0x02, 0x02, 0x01, 0x00, 0x02, 0x05, 0x05, 0x00, 0x03, 0x07, 0x01, 0x01
        /*0010*/ 	.byte	0x02, 0x03, 0x00, 0x00, 0x02, 0x06, 0x01, 0x00, 0x04, 0x0b, 0x08, 0x00, 0x01, 0x00, 0x00, 0x00
        /*0020*/ 	.byte	0x00, 0x00, 0x00, 0x00


//--------------------- .nv.info._Z6jacobiPKfS0_PfS1_i --------------------------
	.section	.nv.info._Z6jacobiPKfS0_PfS1_i,"",@"SHT_CUDA_INFO"
	.sectionflags	@""
	.align	4


	//----- nvinfo : EIATTR_CUDA_API_VERSION
	.align		4
        /*0000*/ 	.byte	0x04, 0x37
        /*0002*/ 	.short	(.L_9 - .L_8)
.L_8:
        /*0004*/ 	.word	0x00000082


	//----- nvinfo : EIATTR_KPARAM_INFO
	.align		4
.L_9:
        /*0008*/ 	.byte	0x04, 0x17
        /*000a*/ 	.short	(.L_11 - .L_10)
.L_10:
        /*000c*/ 	.word	0x00000000
        /*0010*/ 	.short	0x0004
        /*0012*/ 	.short	0x0020
        /*0014*/ 	.byte	0x00, 0xf0, 0x11, 0x00


	//----- nvinfo : EIATTR_KPARAM_INFO
	.align		4
.L_11:
        /*0018*/ 	.byte	0x04, 0x17
        /*001a*/ 	.short	(.L_13 - .L_12)
.L_12:
        /*001c*/ 	.word	0x00000000
        /*0020*/ 	.short	0x0003
        /*0022*/ 	.short	0x0018
        /*0024*/ 	.byte	0x00, 0xf5, 0x21, 0x00


	//----- nvinfo : EIATTR_KPARAM_INFO
	.align		4
.L_13:
        /*0028*/ 	.byte	0x04, 0x17
        /*002a*/ 	.short	(.L_15 - .L_14)
.L_14:
        /*002c*/ 	.word	0x00000000
        /*0030*/ 	.short	0x0002
        /*0032*/ 	.short	0x0010
        /*0034*/ 	.byte	0x00, 0xf5, 0x21, 0x00


	//----- nvinfo : EIATTR_KPARAM_INFO
	.align		4
.L_15:
        /*0038*/ 	.byte	0x04, 0x17
        /*003a*/ 	.short	(.L_17 - .L_16)
.L_16:
        /*003c*/ 	.word	0x00000000
        /*0040*/ 	.short	0x0001
        /*0042*/ 	.short	0x0008
        /*0044*/ 	.byte	0x00, 0xf5, 0x21, 0x00


	//----- nvinfo : EIATTR_KPARAM_INFO
	.align		4
.L_17:
        /*0048*/ 	.byte	0x04, 0x17
        /*004a*/ 	.short	(.L_19 - .L_18)
.L_18:
        /*004c*/ 	.word	0x00000000
        /*0050*/ 	.short	0x0000
        /*0052*/ 	.short	0x0000
        /*0054*/ 	.byte	0x00, 0xf5, 0x21, 0x00


	//----- nvinfo : EIATTR_SPARSE_MMA_MASK
	.align		4
.L_19:
        /*0058*/ 	.byte	0x03, 0x50
        /*005a*/ 	.short	0x0000


	//----- nvinfo : EIATTR_MAXREG_COUNT
	.align		4
        /*005c*/ 	.byte	0x03, 0x1b
        /*005e*/ 	.short	0x00ff


	//----- nvinfo : EIATTR_MERCURY_ISA_VERSION
	.align		4
        /*0060*/ 	.byte	0x03, 0x5f
        /*0062*/ 	.short	0x0101


	//----- nvinfo : EIATTR_VRC_CTA_INIT_COUNT
	.align		4
        /*0064*/ 	.byte	0x02, 0x4a
	.zero		1
	.zero		1


	//----- nvinfo : EIATTR_EXIT_INSTR_OFFSETS
	.align		4
        /*0068*/ 	.byte	0x04, 0x1c
        /*006a*/ 	.short	(.L_21 - .L_20)


	//   ....[0]....
.L_20:
        /*006c*/ 	.word	0x00000b80


	//----- nvinfo : EIATTR_CRS_STACK_SIZE
	.align		4
.L_21:
        /*0070*/ 	.byte	0x04, 0x1e
        /*0072*/ 	.short	(.L_23 - .L_22)
.L_22:
        /*0074*/ 	.word	0x00000000


	//----- nvinfo : EIATTR_CBANK_PARAM_SIZE
	.align		4
.L_23:
        /*0078*/ 	.byte	0x03, 0x19
        /*007a*/ 	.short	0x0024


	//----- nvinfo : EIATTR_PARAM_CBANK
	.align		4
        /*007c*/ 	.byte	0x04, 0x0a
        /*007e*/ 	.short	(.L_25 - .L_24)
	.align		4
.L_24:
        /*0080*/ 	.word	index@(.nv.constant0._Z6jacobiPKfS0_PfS1_i)
        /*0084*/ 	.short	0x0380
        /*0086*/ 	.short	0x0024


	//----- nvinfo : EIATTR_SW_WAR
	.align		4
.L_25:
        /*0088*/ 	.byte	0x04, 0x36
        /*008a*/ 	.short	(.L_27 - .L_26)
.L_26:
        /*008c*/ 	.word	0x00000008
.L_27:


//--------------------- .nv.callgraph             --------------------------
	.section	.nv.callgraph,"",@"SHT_CUDA_CALLGRAPH"
	.align	4
	.sectionentsize	8
	.align		4
        /*0000*/ 	.word	0x00000000
	.align		4
        /*0004*/ 	.word	0xffffffff
	.align		4
        /*0008*/ 	.word	0x00000000
	.align		4
        /*000c*/ 	.word	0xfffffffe
	.align		4
        /*0010*/ 	.word	0x00000000
	.align		4
        /*0014*/ 	.word	0xfffffffd
	.align		4
        /*0018*/ 	.word	0x00000000
	.align		4
        /*001c*/ 	.word	0xfffffffc


//--------------------- .text._Z6jacobiPKfS0_PfS1_i --------------------------
	.section	.text._Z6jacobiPKfS0_PfS1_i,"ax",@progbits
	.align	128
        .global         _Z6jacobiPKfS0_PfS1_i
        .type           _Z6jacobiPKfS0_PfS1_i,@function
        .size           _Z6jacobiPKfS0_PfS1_i,(.L_x_20 - _Z6jacobiPKfS0_PfS1_i)
        .other          _Z6jacobiPKfS0_PfS1_i,@"STO_CUDA_ENTRY STV_DEFAULT"
_Z6jacobiPKfS0_PfS1_i:
.text._Z6jacobiPKfS0_PfS1_i:
[----:B------:R-:W-:Y:S01]  /*0000*/  LDC R1, c[0x0][0x37c] ;  /* 0x0000df00ff017b82 */ /* 0x000fe20000000800 */
[----:B------:R-:W0:Y:S01]  /*0010*/  S2R R3, SR_TID.X ;  /* 0x0000000000037919 */ /* 0x000e220000002100 */
[----:B------:R-:W1:Y:S06]  /*0020*/  LDCU UR4, c[0x0][0x3a0] ;  /* 0x00007400ff0477ac */ /* 0x000e6c0008000800 */
[----:B------:R-:W0:Y:S01]  /*0030*/  S2UR UR5, SR_CTAID.X ;  /* 0x00000000000579c3 */ /* 0x000e220000002500 */
[----:B------:R-:W-:Y:S01]  /*0040*/  IMAD.MOV.U32 R0, RZ, RZ, RZ ;  /* 0x000000ffff007224 */ /* 0x000fe200078e00ff */
[----:B------:R-:W2:Y:S06]  /*0050*/  LDCU.64 UR10, c[0x0][0x358] ;  /* 0x00006b00ff0a77ac */ /* 0x000eac0008000a00 */
[----:B------:R-:W0:Y:S01]  /*0060*/  LDC R2, c[0x0][0x360] ;  /* 0x0000d800ff027b82 */ /* 0x000e220000000800 */
[----:B-1----:R-:W-:Y:S01]  /*0070*/  UISETP.GE.AND UP0, UPT, UR4, 0x1, UPT ;  /* 0x000000010400788c */ /* 0x002fe2000bf06270 */
[----:B0-----:R-:W-:-:S08]  /*0080*/  IMAD R2, R2, UR5, R3 ;  /* 0x0000000502027c24 */ /* 0x001fd0000f8e0203 */
[----:B--2---:R-:W-:Y:S05]  /*0090*/  BRA.U !UP0, `(.L_x_0) ;  /* 0x0000000908547547 */ /* 0x004fea000b800000 */
[----:B------:R-:W-:Y:S02]  /*00a0*/  UISETP.GE.U32.AND UP1, UPT, UR4, 0x8, UPT ;  /* 0x000000080400788c */ /* 0x000fe4000bf26070 */
[----:B------:R-:W-:Y:S01]  /*00b0*/  IMAD R3, R2, UR4, RZ ;  /* 0x0000000402037c24 */ /* 0x000fe2000f8e02ff */
[----:B------:R-:W-:Y:S01]  /*00c0*/  ULOP3.LUT UR8, UR4, 0x7, URZ, 0xc0, !UPT ;  /* 0x0000000704087892 */ /* 0x000fe2000f8ec0ff */
[----:B------:R-:W-:Y:S02]  /*00d0*/  IMAD.MOV.U32 R0, RZ, RZ, RZ ;  /* 0x000000ffff007224 */ /* 0x000fe400078e00ff */
[----:B------:R-:W-:Y:S01]  /*00e0*/  IMAD.MOV.U32 R4, RZ, RZ, RZ ;  /* 0x000000ffff047224 */ /* 0x000fe200078e00ff */
[----:B------:R-:W-:Y:S02]  /*00f0*/  UISETP.NE.AND UP0, UPT, UR8, URZ, UPT ;  /* 0x000000ff0800728c */ /* 0x000fe4000bf05270 */
[----:B------:R-:W-:Y:S09]  /*0100*/  BRA.U !UP1, `(.L_x_1) ;  /* 0x0000000509107547 */ /* 0x000ff2000b800000 */
[----:B------:R-:W0:Y:S01]  /*0110*/  LDC.64 R4, c[0x0][0x380] ;  /* 0x0000e000ff047b82 */ /* 0x000e220000000a00 */
[----:B------:R-:W1:Y:S01]  /*0120*/  LDCU.64 UR6, c[0x0][0x390] ;  /* 0x00007200ff0677ac */ /* 0x000e620008000a00 */
[----:B------:R-:W-:Y:S02]  /*0130*/  HFMA2 R0, -RZ, RZ, 0, 0 ;  /* 0x00000000ff007431 */ /* 0x000fe400000001ff */
[----:B------:R-:W-:Y:S01]  /*0140*/  IMAD.MOV R22, RZ, RZ, -R2 ;  /* 0x000000ffff167224 */ /* 0x000fe200078e0a02 */
[----:B------:R-:W-:Y:S02]  /*0150*/  ULOP3.LUT UR4, UR4, 0x7ffffff8, URZ, 0xc0, !UPT ;  /* 0x7ffffff804047892 */ /* 0x000fe4000f8ec0ff */
[----:B-1----:R-:W-:-:S04]  /*0160*/  UIADD3 UR5, UP1, UPT, UR6, 0x10, URZ ;  /* 0x0000001006057890 */ /* 0x002fc8000ff3e0ff */
[----:B------:R-:W-:Y:S01]  /*0170*/  UIADD3.X UR6, UPT, UPT, URZ, UR7, URZ, UP1, !UPT ;  /* 0x00000007ff067290 */ /* 0x000fe20008ffe4ff */
[----:B0-----:R-:W-:-:S04]  /*0180*/  IMAD.WIDE R4, R3, 0x4, R4 ;  /* 0x0000000403047825 */ /* 0x001fc800078e0204 */
[----:B------:R-:W-:Y:S01]  /*0190*/  IMAD.U32 R10, RZ, RZ, UR5 ;  /* 0x00000005ff0a7e24 */ /* 0x000fe2000f8e00ff */
[----:B------:R-:W-:Y:S01]  /*01a0*/  IADD3 R12, P0, PT, R4, 0x10, RZ ;  /* 0x00000010040c7810 */ /* 0x000fe20007f1e0ff */
[----:B------:R-:W-:Y:S02]  /*01b0*/  IMAD.U32 R7, RZ, RZ, UR6 ;  /* 0x00000006ff077e24 */ /* 0x000fe4000f8e00ff */
[----:B------:R-:W-:Y:S01]  /*01c0*/  IMAD.U32 R4, RZ, RZ, UR4 ;  /* 0x00000004ff047e24 */ /* 0x000fe2000f8e00ff */
[----:B------:R-:W-:Y:S01]  /*01d0*/  UMOV UR4, URZ ;  /* 0x000000ff00047c82 */ /* 0x000fe20008000000 */
[----:B------:R-:W-:Y:S02]  /*01e0*/  IMAD.X R13, RZ, RZ, R5, P0 ;  /* 0x000000ffff0d7224 */ /* 0x000fe400000e0605 */
[----:B------:R-:W-:-:S07]  /*01f0*/  IMAD.MOV.U32 R5, RZ, RZ, R3 ;  /* 0x000000ffff057224 */ /* 0x000fce00078e0003 */
.L_x_2:
[----:B------:R-:W-:Y:S01]  /*0200*/  ISETP.NE.AND P6, PT, R22, RZ, PT ;  /* 0x000000ff1600720c */ /* 0x000fe20003fc5270 */
[----:B------:R-:W-:-:S12]  /*0210*/  IMAD.MOV.U32 R6, RZ, RZ, R10 ;  /* 0x000000ffff067224 */ /* 0x000fd800078e000a */
[----:B------:R-:W0:Y:S01]  /*0220*/  @P6 LDC.64 R8, c[0x0][0x380] ;  /* 0x0000e000ff086b82 */ /* 0x000e220000000a00 */
[----:B------:R-:W2:Y:S01]  /*0230*/  @P6 LDG.E R10, desc[UR10][R6.64+-0x10] ;  /* 0xfffff00a060a6981 */ /* 0x000ea2000c1e1900 */
[----:B0-----:R-:W-:-:S05]  /*0240*/  @P6 IMAD.WIDE R8, R5, 0x4, R8 ;  /* 0x0000000405086825 */ /* 0x001fca00078e0208 */
[----:B------:R0:W2:Y:S01]  /*0250*/  @P6 LDG.E R11, desc[UR10][R8.64] ;  /* 0x0000000a080b6981 */ /* 0x0000a2000c1e1900 */
[----:B------:R-:W-:Y:S02]  /*0260*/  UIADD3 UR5, UPT, UPT, UR4, 0x1, URZ ;  /* 0x0000000104057890 */ /* 0x000fe4000fffe0ff */
[----:B------:R-:W-:-:S04]  /*0270*/  UIADD3 UR6, UPT, UPT, UR4, 0x2, URZ ;  /* 0x0000000204067890 */ /* 0x000fc8000fffe0ff */
[C---:B------:R-:W-:Y:S01]  /*0280*/  ISETP.NE.AND P0, PT, R2.reuse, UR5, PT ;  /* 0x0000000502007c0c */ /* 0x040fe2000bf05270 */
[----:B------:R-:W-:Y:S01]  /*0290*/  UIADD3 UR5, UPT, UPT, UR4, 0x3, URZ ;  /* 0x0000000304057890 */ /* 0x000fe2000fffe0ff */
[C---:B------:R-:W-:Y:S01]  /*02a0*/  ISETP.NE.AND P1, PT, R2.reuse, UR6, PT ;  /* 0x0000000602007c0c */ /* 0x040fe2000bf25270 */
[----:B------:R-:W-:Y:S01]  /*02b0*/  UIADD3 UR6, UPT, UPT, UR4, 0x4, URZ ;  /* 0x0000000404067890 */ /* 0x000fe2000fffe0ff */
[----:B0-----:R-:W-:Y:S01]  /*02c0*/  MOV R8, R12 ;  /* 0x0000000c00087202 */ /* 0x001fe20000000f00 */
[----:B------:R-:W-:Y:S02]  /*02d0*/  IMAD.MOV.U32 R9, RZ, RZ, R13 ;  /* 0x000000ffff097224 */ /* 0x000fe400078e000d */
[C---:B------:R-:W-:Y:S01]  /*02e0*/  ISETP.NE.AND P2, PT, R2.reuse, UR5, PT ;  /* 0x0000000502007c0c */ /* 0x040fe2000bf45270 */
[----:B------:R-:W-:Y:S01]  /*02f0*/  UIADD3 UR5, UPT, UPT, UR4, 0x5, URZ ;  /* 0x0000000504057890 */ /* 0x000fe2000fffe0ff */
[----:B------:R-:W-:Y:S01]  /*0300*/  ISETP.NE.AND P3, PT, R2, UR6, PT ;  /* 0x0000000602007c0c */ /* 0x000fe2000bf65270 */
[----:B------:R-:W-:-:S03]  /*0310*/  UIADD3 UR7, UPT, UPT, UR4, 0x6, URZ ;  /* 0x0000000604077890 */ /* 0x000fc6000fffe0ff */
[----:B------:R-:W3:Y:S01]  /*0320*/  @P0 LDG.E R13, desc[UR10][R8.64+-0xc] ;  /* 0xfffff40a080d0981 */ /* 0x000ee2000c1e1900 */
[----:B------:R-:W-:-:S03]  /*0330*/  ISETP.NE.AND P4, PT, R2, UR5, PT ;  /* 0x0000000502007c0c */ /* 0x000fc6000bf85270 */
[----:B------:R-:W3:Y:S01]  /*0340*/  @P0 LDG.E R12, desc[UR10][R6.64+-0xc] ;  /* 0xfffff40a060c0981 */ /* 0x000ee2000c1e1900 */
[----:B------:R-:W-:-:S03]  /*0350*/  UIADD3 UR5, UPT, UPT, UR4, 0x7, URZ ;  /* 0x0000000704057890 */ /* 0x000fc6000fffe0ff */
[----:B------:R-:W4:Y:S01]  /*0360*/  @P1 LDG.E R15, desc[UR10][R8.64+-0x8] ;  /* 0xfffff80a080f1981 */ /* 0x000f22000c1e1900 */
[----:B------:R-:W-:-:S03]  /*0370*/  ISETP.NE.AND P5, PT, R2, UR7, PT ;  /* 0x0000000702007c0c */ /* 0x000fc6000bfa5270 */
[----:B------:R-:W4:Y:S04]  /*0380*/  @P1 LDG.E R14, desc[UR10][R6.64+-0x8] ;  /* 0xfffff80a060e1981 */ /* 0x000f28000c1e1900 */
[----:B------:R-:W5:Y:S04]  /*0390*/  @P2 LDG.E R17, desc[UR10][R8.64+-0x4] ;  /* 0xfffffc0a08112981 */ /* 0x000f68000c1e1900 */
[----:B------:R-:W5:Y:S04]  /*03a0*/  @P2 LDG.E R16, desc[UR10][R6.64+-0x4] ;  /* 0xfffffc0a06102981 */ /* 0x000f68000c1e1900 */
[----:B------:R-:W5:Y:S04]  /*03b0*/  @P4 LDG.E R19, desc[UR10][R8.64+0x4] ;  /* 0x0000040a08134981 */ /* 0x000f68000c1e1900 */
[----:B------:R-:W5:Y:S04]  /*03c0*/  @P4 LDG.E R18, desc[UR10][R6.64+0x4] ;  /* 0x0000040a06124981 */ /* 0x000f68000c1e1900 */
[----:B------:R-:W5:Y:S04]  /*03d0*/  @P5 LDG.E R21, desc[UR10][R8.64+0x8] ;  /* 0x0000080a08155981 */ /* 0x000f68000c1e1900 */
[----:B------:R-:W5:Y:S01]  /*03e0*/  @P5 LDG.E R20, desc[UR10][R6.64+0x8] ;  /* 0x0000080a06145981 */ /* 0x000f62000c1e1900 */
[----:B--2---:R-:W-:Y:S01]  /*03f0*/  @P6 FFMA R0, R11, R10, R0 ;  /* 0x0000000a0b006223 */ /* 0x004fe20000000000 */
[----:B------:R-:W-:-:S02]  /*0400*/  ISETP.NE.AND P6, PT, R2, UR5, PT ;  /* 0x0000000502007c0c */ /* 0x000fc4000bfc5270 */
[----:B------:R-:W2:Y:S04]  /*0410*/  @P3 LDG.E R11, desc[UR10][R8.64] ;  /* 0x0000000a080b3981 */ /* 0x000ea8000c1e1900 */
[----:B------:R-:W2:Y:S07]  /*0420*/  @P3 LDG.E R10, desc[UR10][R6.64] ;  /* 0x0000000a060a3981 */ /* 0x000eae000c1e1900 */
[----:B------:R-:W2:Y:S04]  /*0430*/  @P6 LDG.E R23, desc[UR10][R8.64+0xc] ;  /* 0x00000c0a08176981 */ /* 0x000ea8000c1e1900 */
[----:B------:R0:W2:Y:S01]  /*0440*/  @P6 LDG.E R24, desc[UR10][R6.64+0xc] ;  /* 0x00000c0a06186981 */ /* 0x0000a2000c1e1900 */
[----:B------:R-:W-:Y:S01]  /*0450*/  UIADD3 UR4, UPT, UPT, UR4, 0x8, URZ ;  /* 0x0000000804047890 */ /* 0x000fe2000fffe0ff */
[----:B---3--:R-:W-:-:S05]  /*0460*/  @P0 FFMA R0, R13, R12, R0 ;  /* 0x0000000c0d000223 */ /* 0x008fca0000000000 */
[----:B------:R-:W-:Y:S01]  /*0470*/  ISETP.NE.AND P0, PT, R4, UR4, PT ;  /* 0x0000000404007c0c */ /* 0x000fe2000bf05270 */
[----:B----4-:R-:W-:-:S04]  /*0480*/  @P1 FFMA R0, R15, R14, R0 ;  /* 0x0000000e0f001223 */ /* 0x010fc80000000000 */
[----:B-----5:R-:W-:Y:S01]  /*0490*/  @P2 FFMA R0, R17, R16, R0 ;  /* 0x0000001011002223 */ /* 0x020fe20000000000 */
[----:B------:R-:W-:Y:S01]  /*04a0*/  IADD3 R12, P2, PT, R8, 0x20, RZ ;  /* 0x00000020080c7810 */ /* 0x000fe20007f5e0ff */
[----:B------:R-:W-:Y:S01]  /*04b0*/  VIADD R22, R22, 0x8 ;  /* 0x0000000816167836 */ /* 0x000fe20000000000 */
[----:B------:R-:W-:-:S03]  /*04c0*/  IADD3 R5, PT, PT, R5, 0x8, RZ ;  /* 0x0000000805057810 */ /* 0x000fc60007ffe0ff */
[----:B------:R-:W-:Y:S02]  /*04d0*/  IMAD.X R13, RZ, RZ, R9, P2 ;  /* 0x000000ffff0d7224 */ /* 0x000fe400010e0609 */
[----:B--2---:R-:W-:Y:S01]  /*04e0*/  @P3 FFMA R0, R11, R10, R0 ;  /* 0x0000000a0b003223 */ /* 0x004fe20000000000 */
[----:B------:R-:W-:-:S03]  /*04f0*/  IADD3 R10, P1, PT, R6, 0x20, RZ ;  /* 0x00000020060a7810 */ /* 0x000fc60007f3e0ff */
[----:B------:R-:W-:-:S04]  /*0500*/  @P4 FFMA R0, R19, R18, R0 ;  /* 0x0000001213004223 */ /* 0x000fc80000000000 */
[----:B------:R-:W-:Y:S01]  /*0510*/  @P5 FFMA R0, R21, R20, R0 ;  /* 0x0000001415005223 */ /* 0x000fe20000000000 */
[----:B0-----:R-:W-:-:S03]  /*0520*/  IMAD.X R7, RZ, RZ, R7, P1 ;  /* 0x000000ffff077224 */ /* 0x001fc600008e0607 */
[----:B------:R-:W-:Y:S01]  /*0530*/  @P6 FFMA R0, R23, R24, R0 ;  /* 0x0000001817006223 */ /* 0x000fe20000000000 */
[----:B------:R-:W-:Y:S06]  /*0540*/  @P0 BRA `(.L_x_2) ;  /* 0xfffffffc002c0947 */ /* 0x000fec000383ffff */
.L_x_1:
[----:B------:R-:W-:Y:S05]  /*0550*/  BRA.U !UP0, `(.L_x_0) ;  /* 0x0000000508247547 */ /* 0x000fea000b800000 */
[----:B------:R-:W0:Y:S01]  /*0560*/  LDC R5, c[0x0][0x3a0] ;  /* 0x0000e800ff057b82 */ /* 0x000e220000000800 */
[----:B------:R-:W-:Y:S01]  /*0570*/  UISETP.GE.U32.AND UP0, UPT, UR8, 0x4, UPT ;  /* 0x000000040800788c */ /* 0x000fe2000bf06070 */
[----:B0-----:R-:W-:-:S04]  /*0580*/  LOP3.LUT R19, R5, 0x3, RZ, 0xc0, !PT ;  /* 0x0000000305137812 */ /* 0x001fc800078ec0ff */
[----:B------:R-:W-:-:S04]  /*0590*/  ISETP.NE.AND P4, PT, R19, RZ, PT ;  /* 0x000000ff1300720c */ /* 0x000fc80003f85270 */
[----:B------:R-:W-:Y:S09]  /*05a0*/  BRA.U !UP0, `(.L_x_3) ;  /* 0x0000000108787547 */ /* 0x000ff2000b800000 */
[C---:B------:R-:W-:Y:S01]  /*05b0*/  ISETP.NE.AND P0, PT, R4.reuse, R2, PT ;  /* 0x000000020400720c */ /* 0x040fe20003f05270 */
[----:B------:R-:W0:Y:S01]  /*05c0*/  LDC.64 R8, c[0x0][0x390] ;  /* 0x0000e400ff087b82 */ /* 0x000e220000000a00 */
[----:B------:R-:W1:Y:S01]  /*05d0*/  LDCU.64 UR4, c[0x0][0x380] ;  /* 0x00007000ff0477ac */ /* 0x000e620008000a00 */
[C---:B------:R-:W-:Y:S01]  /*05e0*/  VIADD R13, R4.reuse, 0x1 ;  /* 0x00000001040d7836 */ /* 0x040fe20000000000 */
[----:B------:R-:W-:Y:S01]  /*05f0*/  IADD3 R12, P3, PT, R3, R4, RZ ;  /* 0x00000004030c7210 */ /* 0x000fe20007f7e0ff */
[----:B------:R-:W-:-:S03]  /*0600*/  VIADD R15, R4, 0x2 ;  /* 0x00000002040f7836 */ /* 0x000fc60000000000 */
[-C--:B------:R-:W-:Y:S02]  /*0610*/  ISETP.NE.AND P1, PT, R13, R2.reuse, PT ;  /* 0x000000020d00720c */ /* 0x080fe40003f25270 */
[----:B------:R-:W-:Y:S02]  /*0620*/  ISETP.NE.AND P2, PT, R15, R2, PT ;  /* 0x000000020f00720c */ /* 0x000fe40003f45270 */
[C---:B------:R-:W-:Y:S01]  /*0630*/  LEA.HI.X.SX32 R13, R3.reuse, RZ, 0x1, P3 ;  /* 0x000000ff030d7211 */ /* 0x040fe200018f0eff */
[----:B------:R-:W2:Y:S01]  /*0640*/  @P0 LDC.64 R10, c[0x0][0x380] ;  /* 0x0000e000ff0a0b82 */ /* 0x000ea20000000a00 */
[----:B------:R-:W-:Y:S01]  /*0650*/  @P0 IMAD.IADD R7, R3, 0x1, R4 ;  /* 0x0000000103070824 */ /* 0x000fe200078e0204 */
[----:B-1----:R-:W-:Y:S01]  /*0660*/  LEA R6, P5, R12, UR4, 0x2 ;  /* 0x000000040c067c11 */ /* 0x002fe2000f8a10ff */
[----:B0-----:R-:W-:-:S05]  /*0670*/  IMAD.WIDE.U32 R8, R4, 0x4, R8 ;  /* 0x0000000404087825 */ /* 0x001fca00078e0008 */
[----:B------:R-:W3:Y:S04]  /*0680*/  @P1 LDG.E R14, desc[UR10][R8.64+0x4] ;  /* 0x0000040a080e1981 */ /* 0x000ee8000c1e1900 */
[----:B------:R-:W4:Y:S01]  /*0690*/  @P2 LDG.E R16, desc[UR10][R8.64+0x8] ;  /* 0x0000080a08102981 */ /* 0x000f22000c1e1900 */
[----:B--2---:R-:W-:-:S04]  /*06a0*/  @P0 IMAD.WIDE R10, R7, 0x4, R10 ;  /* 0x00000004070a0825 */ /* 0x004fc800078e020a */
[----:B------:R-:W-:Y:S02]  /*06b0*/  VIADD R7, R4, 0x3 ;  /* 0x0000000304077836 */ /* 0x000fe40000000000 */
[----:B------:R-:W2:Y:S03]  /*06c0*/  @P0 LDG.E R11, desc[UR10][R10.64] ;  /* 0x0000000a0a0b0981 */ /* 0x000ea6000c1e1900 */
[----:B------:R-:W-:Y:S02]  /*06d0*/  ISETP.NE.AND P3, PT, R7, R2, PT ;  /* 0x000000020700720c */ /* 0x000fe40003f65270 */
[----:B------:R-:W-:Y:S02]  /*06e0*/  LEA.HI.X R7, R12, UR5, R13, 0x2, P5 ;  /* 0x000000050c077c11 */ /* 0x000fe4000a8f140d */
[----:B------:R-:W2:Y:S04]  /*06f0*/  @P0 LDG.E R12, desc[UR10][R8.64] ;  /* 0x0000000a080c0981 */ /* 0x000ea8000c1e1900 */
[----:B------:R-:W3:Y:S04]  /*0700*/  @P1 LDG.E R13, desc[UR10][R6.64+0x4] ;  /* 0x0000040a060d1981 */ /* 0x000ee8000c1e1900 */
[----:B------:R-:W4:Y:S04]  /*0710*/  @P2 LDG.E R15, desc[UR10][R6.64+0x8] ;  /* 0x0000080a060f2981 */ /* 0x000f28000c1e1900 */
[----:B------:R-:W5:Y:S04]  /*0720*/  @P3 LDG.E R17, desc[UR10][R6.64+0xc] ;  /* 0x00000c0a06113981 */ /* 0x000f68000c1e1900 */
[----:B------:R-:W5:Y:S01]  /*0730*/  @P3 LDG.E R18, desc[UR10][R8.64+0xc] ;  /* 0x00000c0a08123981 */ /* 0x000f62000c1e1900 */
[----:B------:R-:W-:Y:S01]  /*0740*/  IADD3 R4, PT, PT, R4, 0x4, RZ ;  /* 0x0000000404047810 */ /* 0x000fe20007ffe0ff */
[----:B--2---:R-:W-:-:S04]  /*0750*/  @P0 FFMA R0, R11, R12, R0 ;  /* 0x0000000c0b000223 */ /* 0x004fc80000000000 */
[----:B---3--:R-:W-:-:S04]  /*0760*/  @P1 FFMA R0, R13, R14, R0 ;  /* 0x0000000e0d001223 */ /* 0x008fc80000000000 */
[----:B----4-:R-:W-:-:S04]  /*0770*/  @P2 FFMA R0, R15, R16, R0 ;  /* 0x000000100f002223 */ /* 0x010fc80000000000 */
[----:B-----5:R-:W-:-:S07]  /*0780*/  @P3 FFMA R0, R17, R18, R0 ;  /* 0x0000001211003223 */ /* 0x020fce0000000000 */
.L_x_3:
[----:B------:R-:W-:Y:S05]  /*0790*/  @!P4 BRA `(.L_x_0) ;  /* 0x000000000094c947 */ /* 0x000fea0003800000 */
[----:B------:R-:W-:Y:S02]  /*07a0*/  ISETP.NE.AND P0, PT, R19, 0x1, PT ;  /* 0x000000011300780c */ /* 0x000fe40003f05270 */
[----:B------:R-:W-:-:S11]  /*07b0*/  LOP3.LUT R13, R5, 0x1, RZ, 0xc0, !PT ;  /* 0x00000001050d7812 */ /* 0x000fd600078ec0ff */
[----:B------:R-:W-:Y:S05]  /*07c0*/  @!P0 BRA `(.L_x_4) ;  /* 0x0000000000548947 */ /* 0x000fea0003800000 */
[C---:B------:R-:W-:Y:S01]  /*07d0*/  VIADD R5, R4.reuse, 0x1 ;  /* 0x0000000104057836 */ /* 0x040fe20000000000 */
[-C--:B------:R-:W-:Y:S01]  /*07e0*/  ISETP.NE.AND P0, PT, R4, R2.reuse, PT ;  /* 0x000000020400720c */ /* 0x080fe20003f05270 */
[----:B------:R-:W0:Y:S03]  /*07f0*/  LDC.64 R6, c[0x0][0x390] ;  /* 0x0000e400ff067b82 */ /* 0x000e260000000a00 */
[----:B------:R-:W-:-:S09]  /*0800*/  ISETP.NE.AND P1, PT, R5, R2, PT ;  /* 0x000000020500720c */ /* 0x000fd20003f25270 */
[----:B------:R-:W1:Y:S01]  /*0810*/  @P0 LDC.64 R10, c[0x0][0x380] ;  /* 0x0000e000ff0a0b82 */ /* 0x000e620000000a00 */
[----:B------:R-:W-:-:S03]  /*0820*/  @P0 IMAD.IADD R5, R3, 0x1, R4 ;  /* 0x0000000103050824 */ /* 0x000fc600078e0204 */
[----:B------:R-:W-:Y:S02]  /*0830*/  @P1 SHF.R.S32.HI R12, RZ, 0x1f, R4 ;  /* 0x0000001fff0c1819 */ /* 0x000fe40000011404 */
[C---:B------:R-:W-:Y:S02]  /*0840*/  @P1 IADD3 R15, P2, PT, R3.reuse, R4, RZ ;  /* 0x00000004030f1210 */ /* 0x040fe40007f5e0ff */
[----:B------:R-:W2:Y:S02]  /*0850*/  @P1 LDC.64 R8, c[0x0][0x380] ;  /* 0x0000e000ff081b82 */ /* 0x000ea40000000a00 */
[----:B------:R-:W-:Y:S01]  /*0860*/  @P1 LEA.HI.X.SX32 R12, R3, R12, 0x1, P2 ;  /* 0x0000000c030c1211 */ /* 0x000fe200010f0eff */
[----:B0-----:R-:W-:-:S04]  /*0870*/  IMAD.WIDE.U32 R6, R4, 0x4, R6 ;  /* 0x0000000404067825 */ /* 0x001fc800078e0006 */
[----:B-1----:R-:W-:Y:S02]  /*0880*/  @P0 IMAD.WIDE R10, R5, 0x4, R10 ;  /* 0x00000004050a0825 */ /* 0x002fe400078e020a */
[----:B------:R-:W3:Y:S04]  /*0890*/  @P0 LDG.E R5, desc[UR10][R6.64] ;  /* 0x0000000a06050981 */ /* 0x000ee8000c1e1900 */
[----:B------:R-:W3:Y:S01]  /*08a0*/  @P0 LDG.E R11, desc[UR10][R10.64] ;  /* 0x0000000a0a0b0981 */ /* 0x000ee2000c1e1900 */
[----:B--2---:R-:W-:-:S04]  /*08b0*/  @P1 LEA R8, P2, R15, R8, 0x2 ;  /* 0x000000080f081211 */ /* 0x004fc800078410ff */
[----:B------:R-:W-:Y:S02]  /*08c0*/  @P1 LEA.HI.X R9, R15, R9, R12, 0x2, P2 ;  /* 0x000000090f091211 */ /* 0x000fe400010f140c */
[----:B------:R-:W2:Y:S04]  /*08d0*/  @P1 LDG.E R12, desc[UR10][R6.64+0x4] ;  /* 0x0000040a060c1981 */ /* 0x000ea8000c1e1900 */
[----:B------:R-:W2:Y:S01]  /*08e0*/  @P1 LDG.E R9, desc[UR10][R8.64+0x4] ;  /* 0x0000040a08091981 */ /* 0x000ea2000c1e1900 */
[----:B------:R-:W-:Y:S02]  /*08f0*/  VIADD R4, R4, 0x2 ;  /* 0x0000000204047836 */ /* 0x000fe40000000000 */
[----:B---3--:R-:W-:-:S04]  /*0900*/  @P0 FFMA R0, R11, R5, R0 ;  /* 0x000000050b000223 */ /* 0x008fc80000000000 */
[----:B--2---:R-:W-:-:S07]  /*0910*/  @P1 FFMA R0, R9, R12, R0 ;  /* 0x0000000c09001223 */ /* 0x004fce0000000000 */
.L_x_4:
[----:B------:R-:W-:Y:S01]  /*0920*/  ISETP.NE.AND P0, PT, R4, R2, PT ;  /* 0x000000020400720c */ /* 0x000fe20003f05270 */
[----:B------:R-:W-:Y:S03]  /*0930*/  BSSY.RECONVERGENT B0, `(.L_x_0) ;  /* 0x000000b000007945 */ /* 0x000fe60003800200 */
[----:B------:R-:W-:-:S13]  /*0940*/  ISETP.NE.U32.OR P0, PT, R13, 0x1, !P0 ;  /* 0x000000010d00780c */ /* 0x000fda0004705470 */
[----:B------:R-:W-:Y:S05]  /*0950*/  @P0 BRA `(.L_x_5) ;  /* 0x0000000000200947 */ /* 0x000fea0003800000 */
[----:B------:R-:W0:Y:S01]  /*0960*/  LDC.64 R6, c[0x0][0x380] ;  /* 0x0000e000ff067b82 */ /* 0x000e220000000a00 */
[----:B------:R-:W-:-:S07]  /*0970*/  IMAD.IADD R3, R3, 0x1, R4 ;  /* 0x0000000103037824 */ /* 0x000fce00078e0204 */
[----:B------:R-:W1:Y:S01]  /*0980*/  LDC.64 R8, c[0x0][0x390] ;  /* 0x0000e400ff087b82 */ /* 0x000e620000000a00 */
[----:B0-----:R-:W-:-:S06]  /*0990*/  IMAD.WIDE R6, R3, 0x4, R6 ;  /* 0x0000000403067825 */ /* 0x001fcc00078e0206 */
[----:B------:R-:W2:Y:S01]  /*09a0*/  LDG.E R7, desc[UR10][R6.64] ;  /* 0x0000000a06077981 */ /* 0x000ea2000c1e1900 */
[----:B-1----:R-:W-:-:S06]  /*09b0*/  IMAD.WIDE.U32 R4, R4, 0x4, R8 ;  /* 0x0000000404047825 */ /* 0x002fcc00078e0008 */
[----:B------:R-:W2:Y:S02]  /*09c0*/  LDG.E R4, desc[UR10][R4.64] ;  /* 0x0000000a04047981 */ /* 0x000ea4000c1e1900 */
[----:B--2---:R-:W-:-:S07]  /*09d0*/  FFMA R0, R7, R4, R0 ;  /* 0x0000000407007223 */ /* 0x004fce0000000000 */
.L_x_5:
[----:B------:R-:W-:Y:S05]  /*09e0*/  BSYNC.RECONVERGENT B0 ;  /* 0x0000000000007941 */ /* 0x000fea0003800200 */
.L_x_0:
[----:B------:R-:W0:Y:S01]  /*09f0*/  LDC.64 R6, c[0x0][0x380] ;  /* 0x0000e000ff067b82 */ /* 0x000e220000000a00 */
[----:B------:R-:W1:Y:S07]  /*0a00*/  LDCU UR4, c[0x0][0x3a0] ;  /* 0x00007400ff0477ac */ /* 0x000e6e0008000800 */
[----:B------:R-:W2:Y:S01]  /*0a10*/  LDC.64 R4, c[0x0][0x388] ;  /* 0x0000e200ff047b82 */ /* 0x000ea20000000a00 */
[----:B-1----:R-:W-:-:S04]  /*0a20*/  IMAD R3, R2, UR4, R2 ;  /* 0x0000000402037c24 */ /* 0x002fc8000f8e0202 */
[----:B0-----:R-:W-:-:S05]  /*0a30*/  IMAD.WIDE R6, R3, 0x4, R6 ;  /* 0x0000000403067825 */ /* 0x001fca00078e0206 */
[----:B------:R-:W3:Y:S01]  /*0a40*/  LDG.E R3, desc[UR10][R6.64] ;  /* 0x0000000a06037981 */ /* 0x000ee2000c1e1900 */
[----:B--2---:R-:W-:-:S06]  /*0a50*/  IMAD.WIDE R4, R2, 0x4, R4 ;  /* 0x0000000402047825 */ /* 0x004fcc00078e0204 */
[----:B------:R-:W2:Y:S01]  /*0a60*/  LDG.E R5, desc[UR10][R4.64] ;  /* 0x0000000a04057981 */ /* 0x000ea2000c1e1900 */
[----:B------:R-:W-:Y:S01]  /*0a70*/  BSSY.RECONVERGENT B0, `(.L_x_6) ;  /* 0x000000d000007945 */ /* 0x000fe20003800200 */
[----:B---3--:R-:W0:Y:S01]  /*0a80*/  MUFU.RCP R8, R3 ;  /* 0x0000000300087308 */ /* 0x008e220000001000 */
[----:B--2---:R-:W-:-:S07]  /*0a90*/  FADD R0, R5, -R0 ;  /* 0x8000000005007221 */ /* 0x004fce0000000000 */
[----:B------:R-:W1:Y:S01]  /*0aa0*/  FCHK P0, R0, R3 ;  /* 0x0000000300007302 */ /* 0x000e620000000000 */
[----:B0-----:R-:W-:-:S04]  /*0ab0*/  FFMA R9, -R3, R8, 1 ;  /* 0x3f80000003097423 */ /* 0x001fc80000000108 */
[----:B------:R-:W-:-:S04]  /*0ac0*/  FFMA R9, R8, R9, R8 ;  /* 0x0000000908097223 */ /* 0x000fc80000000008 */
[----:B------:R-:W-:-:S04]  /*0ad0*/  FFMA R8, R0, R9, RZ ;  /* 0x0000000900087223 */ /* 0x000fc800000000ff */
[----:B------:R-:W-:-:S04]  /*0ae0*/  FFMA R10, -R3, R8, R0 ;  /* 0x00000008030a7223 */ /* 0x000fc80000000100 */
[----:B------:R-:W-:Y:S01]  /*0af0*/  FFMA R9, R9, R10, R8 ;  /* 0x0000000a09097223 */ /* 0x000fe20000000008 */
[----:B-1----:R-:W-:Y:S06]  /*0b00*/  @!P0 BRA `(.L_x_7) ;  /* 0x00000000000c8947 */ /* 0x002fec0003800000 */
[----:B------:R-:W-:-:S07]  /*0b10*/  MOV R4, 0xb30 ;  /* 0x00000b3000047802 */ /* 0x000fce0000000f00 */
[----:B------:R-:W-:Y:S05]  /*0b20*/  CALL.REL.NOINC `($__internal_0_$__cuda_sm3x_div_rn_noftz_f32_slowpath) ;  /* 0x0000000000187944 */ /* 0x000fea0003c00000 */
[----:B------:R-:W-:-:S07]  /*0b30*/  MOV R9, R0 ;  /* 0x0000000000097202 */ /* 0x000fce0000000f00 */
.L_x_7:
[----:B------:R-:W-:Y:S05]  /*0b40*/  BSYNC.RECONVERGENT B0 ;  /* 0x0000000000007941 */ /* 0x000fea0003800200 */
.L_x_6:
[----:B------:R-:W0:Y:S02]  /*0b50*/  LDC.64 R4, c[0x0][0x398] ;  /* 0x0000e600ff047b82 */ /* 0x000e240000000a00 */
[----:B0-----:R-:W-:-:S05]  /*0b60*/  IMAD.WIDE R2, R2, 0x4, R4 ;  /* 0x0000000402027825 */ /* 0x001fca00078e0204 */
[----:B------:R-:W-:Y:S01]  /*0b70*/  STG.E desc[UR10][R2.64], R9 ;  /* 0x0000000902007986 */ /* 0x000fe2000c10190a */
[----:B------:R-:W-:Y:S05]  /*0b80*/  EXIT ;  /* 0x000000000000794d */ /* 0x000fea0003800000 */
        .weak           $__internal_0_$__cuda_sm3x_div_rn_noftz_f32_slowpath
        .type           $__internal_0_$__cuda_sm3x_div_rn_noftz_f32_slowpath,@function
        .size           $__internal_0_$__cuda_sm3x_div_rn_noftz_f32_slowpath,(.L_x_20 - $__internal_0_$__cuda_sm3x_div_rn_noftz_f32_slowpath)
$__internal_0_$__cuda_sm3x_div_rn_noftz_f32_slowpath:
[--C-:B------:R-:W-:Y:S01]  /*0b90*/  SHF.R.U32.HI R6, RZ, 0x17, R3.reuse ;  /* 0x00000017ff067819 */ /* 0x100fe20000011603 */
[----:B------:R-:W-:Y:S01]  /*0ba0*/  BSSY.RECONVERGENT B1, `(.L_x_8) ;  /* 0x0000064000017945 */ /* 0x000fe20003800200 */
[--C-:B------:R-:W-:Y:S01]  /*0bb0*/  SHF.R.U32.HI R5, RZ, 0x17, R0.reuse ;  /* 0x00000017ff057819 */ /* 0x100fe20000011600 */
[----:B------:R-:W-:Y:S01]  /*0bc0*/  IMAD.MOV.U32 R8, RZ, RZ, R3 ;  /* 0x000000ffff087224 */ /* 0x000fe200078e0003 */
[----:B------:R-:W-:Y:S02]  /*0bd0*/  LOP3.LUT R6, R6, 0xff, RZ, 0xc0, !PT ;  /* 0x000000ff06067812 */ /* 0x000fe400078ec0ff */
[----:B------:R-:W-:Y:S01]  /*0be0*/  LOP3.LUT R10, R5, 0xff, RZ, 0xc0, !PT ;  /* 0x000000ff050a7812 */ /* 0x000fe200078ec0ff */
[----:B------:R-:W-:Y:S02]  /*0bf0*/  IMAD.MOV.U32 R5, RZ, RZ, R0 ;  /* 0x000000ffff057224 */ /* 0x000fe400078e0000 */
[----:B------:R-:W-:Y:S02]  /*0c00*/  VIADD R9, R6, 0xffffffff ;  /* 0xffffffff06097836 */ /* 0x000fe40000000000 */
[----:B------:R-:W-:-:S03]  /*0c10*/  VIADD R11, R10, 0xffffffff ;  /* 0xffffffff0a0b7836 */ /* 0x000fc60000000000 */
[----:B------:R-:W-:-:S04]  /*0c20*/  ISETP.GT.U32.AND P0, PT, R9, 0xfd, PT ;  /* 0x000000fd0900780c */ /* 0x000fc80003f04070 */
[----:B------:R-:W-:-:S13]  /*0c30*/  ISETP.GT.U32.OR P0, PT, R11, 0xfd, P0 ;  /* 0x000000fd0b00780c */ /* 0x000fda0000704470 */
[----:B------:R-:W-:Y:S01]  /*0c40*/  @!P0 MOV R7, RZ ;  /* 0x000000ff00078202 */ /* 0x000fe20000000f00 */
[----:B------:R-:W-:Y:S06]  /*0c50*/  @!P0 BRA `(.L_x_9) ;  /* 0x00000000005c8947 */ /* 0x000fec0003800000 */
[----:B------:R-:W-:Y:S02]  /*0c60*/  FSETP.GTU.FTZ.AND P0, PT, |R0|, +INF , PT ;  /* 0x7f8000000000780b */ /* 0x000fe40003f1c200 */
[----:B------:R-:W-:-:S04]  /*0c70*/  FSETP.GTU.FTZ.AND P1, PT, |R3|, +INF , PT ;  /* 0x7f8000000300780b */ /* 0x000fc80003f3c200 */
[----:B------:R-:W-:-:S13]  /*0c80*/  PLOP3.LUT P0, PT, P0, P1, PT, 0xf8, 0x8f ;  /* 0x00000000008f781c */ /* 0x000fda0000703f70 */
[----:B------:R-:W-:Y:S05]  /*0c90*/  @P0 BRA `(.L_x_10) ;  /* 0x00000004004c0947 */ /* 0x000fea0003800000 */
[----:B------:R-:W-:-:S13]  /*0ca0*/  LOP3.LUT P0, RZ, R8, 0x7fffffff, R5, 0xc8, !PT ;  /* 0x7fffffff08ff7812 */ /* 0x000fda000780c805 */
[----:B------:R-:W-:Y:S05]  /*0cb0*/  @!P0 BRA `(.L_x_11) ;  /* 0x00000004003c8947 */ /* 0x000fea0003800000 */
[C---:B------:R-:W-:Y:S02]  /*0cc0*/  FSETP.NEU.FTZ.AND P1, PT, |R0|.reuse, +INF , PT ;  /* 0x7f8000000000780b */ /* 0x040fe40003f3d200 */
[----:B------:R-:W-:Y:S02]  /*0cd0*/  FSETP.NEU.FTZ.AND P0, PT, |R3|, +INF , PT ;  /* 0x7f8000000300780b */ /* 0x000fe40003f1d200 */
[----:B------:R-:W-:-:S11]  /*0ce0*/  FSETP.NEU.FTZ.AND P2, PT, |R0|, +INF , PT ;  /* 0x7f8000000000780b */ /* 0x000fd60003f5d200 */
[----:B------:R-:W-:Y:S05]  /*0cf0*/  @!P0 BRA !P1, `(.L_x_11) ;  /* 0x00000004002c8947 */ /* 0x000fea0004800000 */
[----:B------:R-:W-:-:S04]  /*0d00*/  LOP3.LUT P1, RZ, R5, 0x7fffffff, RZ, 0xc0, !PT ;  /* 0x7fffffff05ff7812 */ /* 0x000fc8000782c0ff */
[----:B------:R-:W-:-:S13]  /*0d10*/  PLOP3.LUT P0, PT, P0, P1, PT, 0x2f, 0xf2 ;  /* 0x0000000000f2781c */ /* 0x000fda0000702577 */
[----:B------:R-:W-:Y:S05]  /*0d20*/  @P0 BRA `(.L_x_12) ;  /* 0x0000000400180947 */ /* 0x000fea0003800000 */
[----:B------:R-:W-:-:S04]  /*0d30*/  LOP3.LUT P0, RZ, R8, 0x7fffffff, RZ, 0xc0, !PT ;  /* 0x7fffffff08ff7812 */ /* 0x000fc8000780c0ff */
[----:B------:R-:W-:-:S13]  /*0d40*/  PLOP3.LUT P0, PT, P2, P0, PT, 0x2f, 0xf2 ;  /* 0x0000000000f2781c */ /* 0x000fda0001700577 */
[----:B------:R-:W-:Y:S05]  /*0d50*/  @P0 BRA `(.L_x_13) ;  /* 0x0000000400000947 */ /* 0x000fea0003800000 */
[----:B------:R-:W-:Y:S02]  /*0d60*/  ISETP.GE.AND P0, PT, R11, RZ, PT ;  /* 0x000000ff0b00720c */ /* 0x000fe40003f06270 */
[----:B------:R-:W-:-:S11]  /*0d70*/  ISETP.GE.AND P1, PT, R9, RZ, PT ;  /* 0x000000ff0900720c */ /* 0x000fd60003f26270 */
[----:B------:R-:W-:Y:S02]  /*0d80*/  @P0 IMAD.MOV.U32 R7, RZ, RZ, RZ ;  /* 0x000000ffff070224 */ /* 0x000fe400078e00ff */
[----:B------:R-:W-:Y:S01]  /*0d90*/  @!P0 FFMA R5, R0, 1.84467440737095516160e+19, RZ ;  /* 0x5f80000000058823 */ /* 0x000fe200000000ff */
[----:B------:R-:W-:Y:S02]  /*0da0*/  @!P0 IMAD.MOV.U32 R7, RZ, RZ, -0x40 ;  /* 0xffffffc0ff078424 */ /* 0x000fe400078e00ff */
[----:B------:R-:W-:Y:S02]  /*0db0*/  @!P1 FFMA R8, R3, 1.84467440737095516160e+19, RZ ;  /* 0x5f80000003089823 */ /* 0x000fe400000000ff */
[----:B------:R-:W-:-:S07]  /*0dc0*/  @!P1 VIADD R7, R7, 0x40 ;  /* 0x0000004007079836 */ /* 0x000fce0000000000 */
.L_x_9:
[----:B------:R-:W-:Y:S01]  /*0dd0*/  LEA R3, R6, 0xc0800000, 0x17 ;  /* 0xc080000006037811 */ /* 0x000fe200078eb8ff */
[----:B------:R-:W-:Y:S04]  /*0de0*/  BSSY.RECONVERGENT B2, `(.L_x_14) ;  /* 0x0000036000027945 */ /* 0x000fe80003800200 */
[----:B------:R-:W-:Y:S01]  /*0df0*/  IMAD.IADD R8, R8, 0x1, -R3 ;  /* 0x0000000108087824 */ /* 0x000fe200078e0a03 */
[----:B------:R-:W-:-:S03]  /*0e00*/  IADD3 R3, PT, PT, R10, -0x7f, RZ ;  /* 0xffffff810a037810 */ /* 0x000fc60007ffe0ff */
[----:B------:R-:W0:Y:S01]  /*0e10*/  MUFU.RCP R9, R8 ;  /* 0x0000000800097308 */ /* 0x000e220000001000 */
[----:B------:R-:W-:Y:S01]  /*0e20*/  FADD.FTZ R11, -R8, -RZ ;  /* 0x800000ff080b7221 */ /* 0x000fe20000010100 */
[C---:B------:R-:W-:Y:S01]  /*0e30*/  IMAD R0, R3.reuse, -0x800000, R5 ;  /* 0xff80000003007824 */ /* 0x040fe200078e0205 */
[----:B------:R-:W-:-:S05]  /*0e40*/  IADD3 R6, PT, PT, R3, 0x7f, -R6 ;  /* 0x0000007f03067810 */ /* 0x000fca0007ffe806 */
[----:B------:R-:W-:Y:S02]  /*0e50*/  IMAD.IADD R6, R6, 0x1, R7 ;  /* 0x0000000106067824 */ /* 0x000fe400078e0207 */
[----:B0-----:R-:W-:-:S04]  /*0e60*/  FFMA R10, R9, R11, 1 ;  /* 0x3f800000090a7423 */ /* 0x001fc8000000000b */
[----:B------:R-:W-:-:S04]  /*0e70*/  FFMA R12, R9, R10, R9 ;  /* 0x0000000a090c7223 */ /* 0x000fc80000000009 */
[----:B------:R-:W-:-:S04]  /*0e80*/  FFMA R5, R0, R12, RZ ;  /* 0x0000000c00057223 */ /* 0x000fc800000000ff */
[----:B------:R-:W-:-:S04]  /*0e90*/  FFMA R10, R11, R5, R0 ;  /* 0x000000050b0a7223 */ /* 0x000fc80000000000 */
[----:B------:R-:W-:-:S04]  /*0ea0*/  FFMA R9, R12, R10, R5 ;  /* 0x0000000a0c097223 */ /* 0x000fc80000000005 */
[----:B------:R-:W-:-:S04]  /*0eb0*/  FFMA R10, R11, R9, R0 ;  /* 0x000000090b0a7223 */ /* 0x000fc80000000000 */
[----:B------:R-:W-:-:S05]  /*0ec0*/  FFMA R0, R12, R10, R9 ;  /* 0x0000000a0c007223 */ /* 0x000fca0000000009 */
[----:B------:R-:W-:-:S04]  /*0ed0*/  SHF.R.U32.HI R3, RZ, 0x17, R0 ;  /* 0x00000017ff037819 */ /* 0x000fc80000011600 */
[----:B------:R-:W-:-:S05]  /*0ee0*/  LOP3.LUT R3, R3, 0xff, RZ, 0xc0, !PT ;  /* 0x000000ff03037812 */ /* 0x000fca00078ec0ff */
[----:B------:R-:W-:-:S04]  /*0ef0*/  IMAD.IADD R7, R3, 0x1, R6 ;  /* 0x0000000103077824 */ /* 0x000fc800078e0206 */
[----:B------:R-:W-:-:S05]  /*0f00*/  VIADD R3, R7, 0xffffffff ;  /* 0xffffffff07037836 */ /* 0x000fca0000000000 */
[----:B------:R-:W-:-:S13]  /*0f10*/  ISETP.GE.U32.AND P0, PT, R3, 0xfe, PT ;  /* 0x000000fe0300780c */ /* 0x000fda0003f06070 */
[----:B------:R-:W-:Y:S05]  /*0f20*/  @!P0 BRA `(.L_x_15) ;  /* 0x0000000000808947 */ /* 0x000fea0003800000 */
[----:B------:R-:W-:-:S13]  /*0f30*/  ISETP.GT.AND P0, PT, R7, 0xfe, PT ;  /* 0x000000fe0700780c */ /* 0x000fda0003f04270 */
[----:B------:R-:W-:Y:S05]  /*0f40*/  @P0 BRA `(.L_x_16) ;  /* 0x00000000006c0947 */ /* 0x000fea0003800000 */
[----:B------:R-:W-:-:S13]  /*0f50*/  ISETP.GE.AND P0, PT, R7, 0x1, PT ;  /* 0x000000010700780c */ /* 0x000fda0003f06270 */
[----:B------:R-:W-:Y:S05]  /*0f60*/  @P0 BRA `(.L_x_17) ;  /* 0x0000000000740947 */ /* 0x000fea0003800000 */
[----:B------:R-:W-:Y:S02]  /*0f70*/  ISETP.GE.AND P0, PT, R7, -0x18, PT ;  /* 0xffffffe80700780c */ /* 0x000fe40003f06270 */
[----:B------:R-:W-:-:S11]  /*0f80*/  LOP3.LUT R0, R0, 0x80000000, RZ, 0xc0, !PT ;  /* 0x8000000000007812 */ /* 0x000fd600078ec0ff */
[----:B------:R-:W-:Y:S05]  /*0f90*/  @!P0 BRA `(.L_x_17) ;  /* 0x0000000000688947 */ /* 0x000fea0003800000 */
[CCC-:B------:R-:W-:Y:S01]  /*0fa0*/  FFMA.RZ R3, R12.reuse, R10.reuse, R9.reuse ;  /* 0x0000000a0c037223 */ /* 0x1c0fe2000000c009 */
[C---:B------:R-:W-:Y:S02]  /*0fb0*/  VIADD R8, R7.reuse, 0x20 ;  /* 0x0000002007087836 */ /* 0x040fe40000000000 */
[CCC-:B------:R-:W-:Y:S01]  /*0fc0*/  FFMA.RM R6, R12.reuse, R10.reuse, R9.reuse ;  /* 0x0000000a0c067223 */ /* 0x1c0fe20000004009 */
[----:B------:R-:W-:Y:S02]  /*0fd0*/  ISETP.NE.AND P2, PT, R7, RZ, PT ;  /* 0x000000ff0700720c */ /* 0x000fe40003f45270 */
[----:B------:R-:W-:Y:S01]  /*0fe0*/  LOP3.LUT R5, R3, 0x7fffff, RZ, 0xc0, !PT ;  /* 0x007fffff03057812 */ /* 0x000fe200078ec0ff */
[----:B------:R-:W-:Y:S01]  /*0ff0*/  FFMA.RP R3, R12, R10, R9 ;  /* 0x0000000a0c037223 */ /* 0x000fe20000008009 */
[----:B------:R-:W-:Y:S02]  /*1000*/  ISETP.NE.AND P1, PT, R7, RZ, PT ;  /* 0x000000ff0700720c */ /* 0x000fe40003f25270 */
[----:B------:R-:W-:-:S02]  /*1010*/  LOP3.LUT R5, R5, 0x800000, RZ, 0xfc, !PT ;  /* 0x0080000005057812 */ /* 0x000fc400078efcff */
[----:B------:R-:W-:Y:S02]  /*1020*/  IADD3 R7, PT, PT, -R7, RZ, RZ ;  /* 0x000000ff07077210 */ /* 0x000fe40007ffe1ff */
[----:B------:R-:W-:Y:S02]  /*1030*/  SHF.L.U32 R8, R5, R8, RZ ;  /* 0x0000000805087219 */ /* 0x000fe400000006ff */
[----:B------:R-:W-:Y:S02]  /*1040*/  FSETP.NEU.FTZ.AND P0, PT, R3, R6, PT ;  /* 0x000000060300720b */ /* 0x000fe40003f1d000 */
[----:B------:R-:W-:Y:S02]  /*1050*/  SEL R6, R7, RZ, P2 ;  /* 0x000000ff07067207 */ /* 0x000fe40001000000 */
[----:B------:R-:W-:Y:S02]  /*1060*/  ISETP.NE.AND P1, PT, R8, RZ, P1 ;  /* 0x000000ff0800720c */ /* 0x000fe40000f25270 */
[----:B------:R-:W-:-:S02]  /*1070*/  SHF.R.U32.HI R6, RZ, R6, R5 ;  /* 0x00000006ff067219 */ /* 0x000fc40000011605 */
[----:B------:R-:W-:Y:S02]  /*1080*/  PLOP3.LUT P0, PT, P0, P1, PT, 0xf8, 0x8f ;  /* 0x00000000008f781c */ /* 0x000fe40000703f70 */
[----:B------:R-:W-:Y:S02]  /*1090*/  SHF.R.U32.HI R8, RZ, 0x1, R6 ;  /* 0x00000001ff087819 */ /* 0x000fe40000011606 */
[----:B------:R-:W-:-:S04]  /*10a0*/  SEL R3, RZ, 0x1, !P0 ;  /* 0x00000001ff037807 */ /* 0x000fc80004000000 */
[----:B------:R-:W-:-:S04]  /*10b0*/  LOP3.LUT R3, R3, 0x1, R8, 0xf8, !PT ;  /* 0x0000000103037812 */ /* 0x000fc800078ef808 */
[----:B------:R-:W-:-:S05]  /*10c0*/  LOP3.LUT R3, R3, R6, RZ, 0xc0, !PT ;  /* 0x0000000603037212 */ /* 0x000fca00078ec0ff */
[----:B------:R-:W-:-:S05]  /*10d0*/  IMAD.IADD R3, R8, 0x1, R3 ;  /* 0x0000000108037824 */ /* 0x000fca00078e0203 */
[----:B------:R-:W-:Y:S01]  /*10e0*/  LOP3.LUT R0, R3, R0, RZ, 0xfc, !PT ;  /* 0x0000000003007212 */ /* 0x000fe200078efcff */
[----:B------:R-:W-:Y:S06]  /*10f0*/  BRA `(.L_x_17) ;  /* 0x0000000000107947 */ /* 0x000fec0003800000 */
.L_x_16:
[----:B------:R-:W-:-:S04]  /*1100*/  LOP3.LUT R0, R0, 0x80000000, RZ, 0xc0, !PT ;  /* 0x8000000000007812 */ /* 0x000fc800078ec0ff */
[----:B------:R-:W-:Y:S01]  /*1110*/  LOP3.LUT R0, R0, 0x7f800000, RZ, 0xfc, !PT ;  /* 0x7f80000000007812 */ /* 0x000fe200078efcff */
[----:B------:R-:W-:Y:S06]  /*1120*/  BRA `(.L_x_17) ;  /* 0x0000000000047947 */ /* 0x000fec0003800000 */
.L_x_15:
[----:B------:R-:W-:-:S07]  /*1130*/  IMAD R0, R6, 0x800000, R0 ;  /* 0x0080000006007824 */ /* 0x000fce00078e0200 */
.L_x_17:
[----:B------:R-:W-:Y:S05]  /*1140*/  BSYNC.RECONVERGENT B2 ;  /* 0x0000000000027941 */ /* 0x000fea0003800200 */
.L_x_14:
[----:B------:R-:W-:Y:S05]  /*1150*/  BRA `(.L_x_18) ;  /* 0x0000000000207947 */ /* 0x000fea0003800000 */
.L_x_13:
[----:B------:R-:W-:-:S04]  /*1160*/  LOP3.LUT R0, R8, 0x80000000, R5, 0x48, !PT ;  /* 0x8000000008007812 */ /* 0x000fc800078e4805 */
[----:B------:R-:W-:Y:S01]  /*1170*/  LOP3.LUT R0, R0, 0x7f800000, RZ, 0xfc, !PT ;  /* 0x7f80000000007812 */ /* 0x000fe200078efcff */
[----:B------:R-:W-:Y:S06]  /*1180*/  BRA `(.L_x_18) ;  /* 0x0000000000147947 */ /* 0x000fec0003800000 */
.L_x_12:
[----:B------:R-:W-:Y:S01]  /*1190*/  LOP3.LUT R0, R8, 0x80000000, R5, 0x48, !PT ;  /* 0x8000000008007812 */ /* 0x000fe200078e4805 */
[----:B------:R-:W-:Y:S06]  /*11a0*/  BRA `(.L_x_18) ;  /* 0x00000000000c7947 */ /* 0x000fec0003800000 */
.L_x_11:
[----:B------:R-:W0:Y:S01]  /*11b0*/  MUFU.RSQ R0, -QNAN ;  /* 0xffc0000000007908 */ /* 0x000e220000001400 */
[----:B------:R-:W-:Y:S05]  /*11c0*/  BRA `(.L_x_18) ;  /* 0x0000000000047947 */ /* 0x000fea0003800000 */
.L_x_10:
[----:B------:R-:W-:-:S07]  /*11d0*/  FADD.FTZ R0, R0, R3 ;  /* 0x0000000300007221 */ /* 0x000fce0000010000 */
.L_x_18:
[----:B------:R-:W-:Y:S05]  /*11e0*/  BSYNC.RECONVERGENT B1 ;  /* 0x0000000000017941 */ /* 0x000fea0003800200 */
.L_x_8:
[----:B------:R-:W-:-:S04]  /*11f0*/  IMAD.MOV.U32 R5, RZ, RZ, 0x0 ;  /* 0x00000000ff057424 */ /* 0x000fc800078e00ff */
[----:B0-----:R-:W-:Y:S05]  /*1200*/  RET.REL.NODEC R4 `(_Z6jacobiPKfS0_PfS1_i) ;  /* 0xffffffec047c7950 */ /* 0x001fea0003c3ffff */
.L_x_19:
[----:B------:R-:W-:-:S00]  /*1210*/  BRA `(.L_x_19) ;  /* 0xfffffffc00fc7947 */ /* 0x000fc0000383ffff */
[----:B------:R-:W-:-:S00]  /*1220*/  NOP ;  /* 0x0000000000007918 */ /* 0x000fc00000000000 */
        /* <DEDUP_REMOVED lines=13> */
.L_x_20:


//--------------------- .nv.shared.reserved.0     --------------------------
	.section	.nv.shared.reserved.0,"aw",@nobits
	.weak		__nv_reservedSMEM_offset_0_alias
	.size		__nv_reservedSMEM_offset_0_alias, 0, 64
	.other		__nv_reservedSMEM_offset_0_alias,@"STO_CUDA_RESERVED_SHARED STV_DEFAULT"
__nv_reservedSMEM_offset_0_alias:
	.zero		0
	.zero		64


//--------------------- .nv.constant0._Z6jacobiPKfS0_PfS1_i --------------------------
	.section	.nv.constant0._Z6jacobiPKfS0_PfS1_i,"a",@progbits
	.sectionflags	@""
	.align	4
.nv.constant0._Z6jacobiPKfS0_PfS1_i:
	.zero		932


//--------------------- SYMBOLS --------------------------

	.type		.nv.reservedSmem.offset0,@object
	.size		.nv.reservedSmem.offset0,0x4
